	.headerflags	@"EF_CUDA_TEXMODE_UNIFIED EF_CUDA_64BIT_ADDRESS EF_CUDA_ACCELERATORS EF_CUDA_SM90 EF_CUDA_VIRTUAL_SM(EF_CUDA_SM90)"
	.elftype	@"ET_EXEC"


//--------------------- .nv.info                  --------------------------
	.section	.nv.info,"",@"SHT_CUDA_INFO"
	.align	4


	//----- nvinfo : EIATTR_REGCOUNT
	.align		4
        /*0000*/ 	.byte	0x04, 0x2f
        /*0002*/ 	.short	(.L_1 - .L_0)
	.align		4
.L_0:
        /*0004*/ 	.word	index@(triton_poi_fused_5)
        /*0008*/ 	.word	0x0000001e


	//----- nvinfo : EIATTR_MIN_STACK_SIZE
	.align		4
.L_1:
        /*000c*/ 	.byte	0x04, 0x12
        /*000e*/ 	.short	(.L_3 - .L_2)
	.align		4
.L_2:
        /*0010*/ 	.word	index@(triton_poi_fused_5)
        /*0014*/ 	.word	0x00000000


	//----- nvinfo : EIATTR_FRAME_SIZE
	.align		4
.L_3:
        /*0018*/ 	.byte	0x04, 0x11
        /*001a*/ 	.short	(.L_5 - .L_4)
	.align		4
.L_4:
        /*001c*/ 	.word	index@(triton_poi_fused_5)
        /*0020*/ 	.word	0x00000000


	//----- nvinfo : EIATTR_MIN_STACK_SIZE
	.align		4
.L_5:
        /*0024*/ 	.byte	0x04, 0x12
        /*0026*/ 	.short	(.L_7 - .L_6)
	.align		4
.L_6:
        /*0028*/ 	.word	index@(triton_poi_fused_5)
        /*002c*/ 	.word	0x00000000
.L_7:


//--------------------- .nv.info.triton_poi_fused_5 --------------------------
	.section	.nv.info.triton_poi_fused_5,"",@"SHT_CUDA_INFO"
	.sectionflags	@""
	.align	4


	//----- nvinfo : EIATTR_CUDA_API_VERSION
	.align		4
        /*0000*/ 	.byte	0x04, 0x37
        /*0002*/ 	.short	(.L_9 - .L_8)
.L_8:
        /*0004*/ 	.word	0x0000007c


	//----- nvinfo : EIATTR_KPARAM_INFO
	.align		4
.L_9:
        /*0008*/ 	.byte	0x04, 0x17
        /*000a*/ 	.short	(.L_11 - .L_10)
.L_10:
        /*000c*/ 	.word	0x00000000
        /*0010*/ 	.short	0x0003
        /*0012*/ 	.short	0x0014
        /*0014*/ 	.byte	0x00, 0xf0, 0x11, 0x00


	//----- nvinfo : EIATTR_KPARAM_INFO
	.align		4
.L_11:
        /*0018*/ 	.byte	0x04, 0x17
        /*001a*/ 	.short	(.L_13 - .L_12)
.L_12:
        /*001c*/ 	.word	0x00000000
        /*0020*/ 	.short	0x0002
        /*0022*/ 	.short	0x0010
        /*0024*/ 	.byte	0x00, 0xf0, 0x11, 0x00


	//----- nvinfo : EIATTR_KPARAM_INFO
	.align		4
.L_13:
        /*0028*/ 	.byte	0x04, 0x17
        /*002a*/ 	.short	(.L_15 - .L_14)
.L_14:
        /*002c*/ 	.word	0x00000000
        /*0030*/ 	.short	0x0001
        /*0032*/ 	.short	0x0008
        /*0034*/ 	.byte	0x00, 0xf4, 0x21, 0x00


	//----- nvinfo : EIATTR_KPARAM_INFO
	.align		4
.L_15:
        /*0038*/ 	.byte	0x04, 0x17
        /*003a*/ 	.short	(.L_17 - .L_16)
.L_16:
        /*003c*/ 	.word	0x00000000
        /*0040*/ 	.short	0x0000
        /*0042*/ 	.short	0x0000
        /*0044*/ 	.byte	0x00, 0xf4, 0x21, 0x00


	//----- nvinfo : EIATTR_SPARSE_MMA_MASK
	.align		4
.L_17:
        /*0048*/ 	.byte	0x03, 0x50
        /*004a*/ 	.short	0x0000


	//----- nvinfo : EIATTR_MAXREG_COUNT
	.align		4
        /*004c*/ 	.byte	0x03, 0x1b
        /*004e*/ 	.short	0x00ff


	//----- nvinfo : EIATTR_EXIT_INSTR_OFFSETS
	.align		4
        /*0050*/ 	.byte	0x04, 0x1c
        /*0052*/ 	.short	(.L_19 - .L_18)


	//   ....[0]....
.L_18:
        /*0054*/ 	.word	0x000006c0


	//   ....[1]....
        /*0058*/ 	.word	0x00000710


	//----- nvinfo : EIATTR_REQNTID
	.align		4
.L_19:
        /*005c*/ 	.byte	0x04, 0x10
        /*005e*/ 	.short	(.L_21 - .L_20)
.L_20:
        /*0060*/ 	.word	0x00000080
        /*0064*/ 	.word	0x00000001
        /*0068*/ 	.word	0x00000001


	//----- nvinfo : EIATTR_CBANK_PARAM_SIZE
	.align		4
.L_21:
        /*006c*/ 	.byte	0x03, 0x19
        /*006e*/ 	.short	0x0018


	//----- nvinfo : EIATTR_PARAM_CBANK
	.align		4
        /*0070*/ 	.byte	0x04, 0x0a
        /*0072*/ 	.short	(.L_23 - .L_22)
	.align		4
.L_22:
        /*0074*/ 	.word	index@(.nv.constant0.triton_poi_fused_5)
        /*0078*/ 	.short	0x0210
        /*007a*/ 	.short	0x0018


	//----- nvinfo : EIATTR_SW_WAR
	.align		4
.L_23:
        /*007c*/ 	.byte	0x04, 0x36
        /*007e*/ 	.short	(.L_25 - .L_24)
.L_24:
        /*0080*/ 	.word	0x00000008
.L_25:


//--------------------- .nv.callgraph             --------------------------
	.section	.nv.callgraph,"",@"SHT_CUDA_CALLGRAPH"
	.align	4
	.sectionentsize	8
	.align		4
        /*0000*/ 	.word	0x00000000
	.align		4
        /*0004*/ 	.word	0xffffffff
	.align		4
        /*0008*/ 	.word	0x00000000
	.align		4
        /*000c*/ 	.word	0xfffffffe
	.align		4
        /*0010*/ 	.word	0x00000000
	.align		4
        /*0014*/ 	.word	0xfffffffd
	.align		4
        /*0018*/ 	.word	0x00000000
	.align		4
        /*001c*/ 	.word	0xfffffffc


//--------------------- .text.triton_poi_fused_5  --------------------------
	.section	.text.triton_poi_fused_5,"ax",@progbits
	.sectionflags	@"SHF_BARRIERS=1"
	.align	128
        .global         triton_poi_fused_5
        .type           triton_poi_fused_5,@function
        .size           triton_poi_fused_5,(.L_x_1 - triton_poi_fused_5)
        .other          triton_poi_fused_5,@"STO_CUDA_ENTRY STV_DEFAULT"
triton_poi_fused_5:
.text.triton_poi_fused_5:
[----:B------:R-:W0:Y:S01]  /*0000*/  LDC R1, c[0x0][0x28] ;  /* 0x00000a00ff017b82 */ /* 0x000e220000000800 */
[----:B------:R-:W1:Y:S07]  /*0010*/  S2R R19, SR_CTAID.Z ;  /* 0x0000000000137919 */ /* 0x000e6e0000002700 */
[----:B------:R-:W1:Y:S01]  /*0020*/  S2UR UR4, SR_CTAID.Y ;  /* 0x00000000000479c3 */ /* 0x000e620000002600 */
[----:B------:R-:W-:Y:S01]  /*0030*/  IMAD.MOV.U32 R14, RZ, RZ, RZ ;  /* 0x000000ffff0e7224 */ /* 0x000fe200078e00ff */
[----:B------:R-:W-:Y:S01]  /*0040*/  ULDC.64 UR6, c[0x0][0x208] ;  /* 0x0000820000067ab9 */ /* 0x000fe20000000a00 */
[----:B------:R-:W2:Y:S01]  /*0050*/  S2R R15, SR_CTAID.X ;  /* 0x00000000000f7919 */ /* 0x000ea20000002500 */
[----:B------:R-:W3:Y:S04]  /*0060*/  S2R R18, SR_TID.X ;  /* 0x0000000000127919 */ /* 0x000ee80000002100 */
[----:B------:R-:W1:Y:S08]  /*0070*/  LDC R0, c[0x0][0x10] ;  /* 0x00000400ff007b82 */ /* 0x000e700000000800 */
[----:B------:R-:W4:Y:S01]  /*0080*/  LDC.64 R16, c[0x0][0x210] ;  /* 0x00008400ff107b82 */ /* 0x000f220000000a00 */
[----:B-1----:R-:W-:-:S02]  /*0090*/  IMAD R19, R19, R0, UR4 ;  /* 0x0000000413137e24 */ /* 0x002fc4000f8e0200 */
[----:B--2---:R-:W-:Y:S02]  /*00a0*/  IMAD.SHL.U32 R15, R15, 0x10, RZ ;  /* 0x000000100f0f7824 */ /* 0x004fe400078e00ff */
[----:B------:R-:W-:Y:S01]  /*00b0*/  IMAD.SHL.U32 R19, R19, 0x40, RZ ;  /* 0x0000004013137824 */ /* 0x000fe200078e00ff */
[----:B---3--:R-:W-:Y:S02]  /*00c0*/  SHF.R.U32.HI R0, RZ, 0x4, R18 ;  /* 0x00000004ff007819 */ /* 0x008fe40000011612 */
[----:B------:R-:W-:Y:S02]  /*00d0*/  LOP3.LUT R4, R15, 0xf, R18, 0xf8, !PT ;  /* 0x0000000f0f047812 */ /* 0x000fe400078ef812 */
[----:B------:R-:W-:Y:S02]  /*00e0*/  SGXT.U32 R0, R0, 0x3 ;  /* 0x000000030000781a */ /* 0x000fe40000000000 */
[----:B------:R-:W-:Y:S02]  /*00f0*/  ISETP.GE.AND P0, PT, R4, 0x9, PT ;  /* 0x000000090400780c */ /* 0x000fe40003f06270 */
[----:B------:R-:W-:-:S02]  /*0100*/  LOP3.LUT R3, R19, 0x8, R0, 0xfe, !PT ;  /* 0x0000000813037812 */ /* 0x000fc400078efe00 */
[----:B------:R-:W-:Y:S02]  /*0110*/  LOP3.LUT R2, R19, R0, RZ, 0xfc, !PT ;  /* 0x0000000013027212 */ /* 0x000fe400078efcff */
[C---:B------:R-:W-:Y:S01]  /*0120*/  ISETP.LT.AND P2, PT, R3.reuse, 0x19000, !P0 ;  /* 0x000190000300780c */ /* 0x040fe20004741270 */
[--C-:B------:R-:W-:Y:S01]  /*0130*/  IMAD R3, R3, 0x9, R4.reuse ;  /* 0x0000000903037824 */ /* 0x100fe200078e0204 */
[----:B------:R-:W-:Y:S01]  /*0140*/  LOP3.LUT R6, R19, 0x10, R0, 0xfe, !PT ;  /* 0x0000001013067812 */ /* 0x000fe200078efe00 */
[C---:B------:R-:W-:Y:S01]  /*0150*/  IMAD R5, R2.reuse, 0x9, R4 ;  /* 0x0000000902057824 */ /* 0x040fe200078e0204 */
[----:B------:R-:W-:Y:S02]  /*0160*/  LOP3.LUT R7, R19, 0x18, R0, 0xfe, !PT ;  /* 0x0000001813077812 */ /* 0x000fe400078efe00 */
[----:B------:R-:W-:Y:S01]  /*0170*/  ISETP.LT.AND P1, PT, R2, 0x19000, !P0 ;  /* 0x000190000200780c */ /* 0x000fe20004721270 */
[----:B----4-:R-:W-:Y:S01]  /*0180*/  IMAD.WIDE R2, R3, 0x4, R16 ;  /* 0x0000000403027825 */ /* 0x010fe200078e0210 */
[----:B------:R-:W-:-:S02]  /*0190*/  ISETP.LT.AND P6, PT, R6, 0x19000, !P0 ;  /* 0x000190000600780c */ /* 0x000fc400047c1270 */
[----:B------:R-:W-:Y:S02]  /*01a0*/  LOP3.LUT R8, R19, 0x20, R0, 0xfe, !PT ;  /* 0x0000002013087812 */ /* 0x000fe400078efe00 */
[----:B------:R-:W-:Y:S01]  /*01b0*/  ISETP.LT.AND P5, PT, R7, 0x19000, !P0 ;  /* 0x000190000700780c */ /* 0x000fe200047a1270 */
[----:B------:R1:W2:Y:S01]  /*01c0*/  @P2 LDG.E.EL R14, desc[UR6][R2.64] ;  /* 0x00000006020e2981 */ /* 0x0002a2000c2e1900 */
[----:B------:R-:W-:Y:S02]  /*01d0*/  LOP3.LUT R4, R19, 0x28, R0, 0xfe, !PT ;  /* 0x0000002813047812 */ /* 0x000fe400078efe00 */
[----:B------:R-:W-:Y:S02]  /*01e0*/  LOP3.LUT R6, R19, 0x30, R0, 0xfe, !PT ;  /* 0x0000003013067812 */ /* 0x000fe400078efe00 */
[----:B------:R-:W-:Y:S02]  /*01f0*/  LOP3.LUT R7, R19, 0x38, R0, 0xfe, !PT ;  /* 0x0000003813077812 */ /* 0x000fe400078efe00 */
[----:B------:R-:W-:-:S02]  /*0200*/  ISETP.LT.AND P4, PT, R8, 0x19000, !P0 ;  /* 0x000190000800780c */ /* 0x000fc40004781270 */
[----:B------:R-:W-:Y:S02]  /*0210*/  ISETP.LT.AND P3, PT, R4, 0x19000, !P0 ;  /* 0x000190000400780c */ /* 0x000fe40004761270 */
[----:B------:R-:W-:Y:S02]  /*0220*/  ISETP.LT.AND P2, PT, R6, 0x19000, !P0 ;  /* 0x000190000600780c */ /* 0x000fe40004741270 */
[----:B------:R-:W-:Y:S01]  /*0230*/  ISETP.LT.AND P0, PT, R7, 0x19000, !P0 ;  /* 0x000190000700780c */ /* 0x000fe20004701270 */
[C---:B------:R-:W-:Y:S02]  /*0240*/  VIADD R7, R5.reuse, 0x90 ;  /* 0x0000009005077836 */ /* 0x040fe40000000000 */
[C---:B------:R-:W-:Y:S02]  /*0250*/  VIADD R9, R5.reuse, 0xd8 ;  /* 0x000000d805097836 */ /* 0x040fe40000000000 */
[C---:B------:R-:W-:Y:S02]  /*0260*/  VIADD R11, R5.reuse, 0x120 ;  /* 0x00000120050b7836 */ /* 0x040fe40000000000 */
[----:B------:R-:W-:-:S02]  /*0270*/  VIADD R13, R5, 0x168 ;  /* 0x00000168050d7836 */ /* 0x000fc40000000000 */
[C---:B------:R-:W-:Y:S02]  /*0280*/  VIADD R23, R5.reuse, 0x1b0 ;  /* 0x000001b005177836 */ /* 0x040fe40000000000 */
[C---:B------:R-:W-:Y:S02]  /*0290*/  VIADD R25, R5.reuse, 0x1f8 ;  /* 0x000001f805197836 */ /* 0x040fe40000000000 */
[----:B-1----:R-:W-:-:S04]  /*02a0*/  IMAD.WIDE R2, R5, 0x4, R16 ;  /* 0x0000000405027825 */ /* 0x002fc800078e0210 */
[----:B------:R-:W-:-:S04]  /*02b0*/  IMAD.WIDE R4, R7, 0x4, R16 ;  /* 0x0000000407047825 */ /* 0x000fc800078e0210 */
[----:B------:R-:W-:-:S04]  /*02c0*/  IMAD.WIDE R6, R9, 0x4, R16 ;  /* 0x0000000409067825 */ /* 0x000fc800078e0210 */
[----:B------:R-:W-:Y:S01]  /*02d0*/  IMAD.WIDE R8, R11, 0x4, R16 ;  /* 0x000000040b087825 */ /* 0x000fe200078e0210 */
[----:B------:R-:W-:-:S03]  /*02e0*/  CS2R R20, SRZ ;  /* 0x0000000000147805 */ /* 0x000fc6000001ff00 */
[----:B------:R-:W-:-:S03]  /*02f0*/  IMAD.WIDE R10, R13, 0x4, R16 ;  /* 0x000000040d0a7825 */ /* 0x000fc600078e0210 */
[----:B------:R1:W3:Y:S01]  /*0300*/  @P6 LDG.E.EL R20, desc[UR6][R4.64] ;  /* 0x0000000604146981 */ /* 0x0002e2000c2e1900 */
[--C-:B------:R-:W-:Y:S01]  /*0310*/  IMAD.WIDE R12, R23, 0x4, R16.reuse ;  /* 0x00000004170c7825 */ /* 0x100fe200078e0210 */
[----:B------:R-:W-:Y:S02]  /*0320*/  CS2R R22, SRZ ;  /* 0x0000000000167805 */ /* 0x000fe4000001ff00 */
[----:B------:R-:W4:Y:S01]  /*0330*/  @P5 LDG.E.EL R21, desc[UR6][R6.64] ;  /* 0x0000000606155981 */ /* 0x000f22000c2e1900 */
[----:B------:R-:W-:Y:S01]  /*0340*/  IMAD.WIDE R16, R25, 0x4, R16 ;  /* 0x0000000419107825 */ /* 0x000fe200078e0210 */
[----:B------:R-:W-:Y:S02]  /*0350*/  CS2R R24, SRZ ;  /* 0x0000000000187805 */ /* 0x000fe4000001ff00 */
[----:B------:R-:W5:Y:S01]  /*0360*/  @P4 LDG.E.EL R22, desc[UR6][R8.64] ;  /* 0x0000000608164981 */ /* 0x000f62000c2e1900 */
[----:B------:R-:W-:-:S03]  /*0370*/  IMAD.MOV.U32 R26, RZ, RZ, RZ ;  /* 0x000000ffff1a7224 */ /* 0x000fc600078e00ff */
[----:B------:R-:W5:Y:S04]  /*0380*/  @P3 LDG.E.EL R24, desc[UR6][R10.64] ;  /* 0x000000060a183981 */ /* 0x000f68000c2e1900 */
[----:B------:R1:W5:Y:S04]  /*0390*/  @P2 LDG.E.EL R23, desc[UR6][R12.64] ;  /* 0x000000060c172981 */ /* 0x000368000c2e1900 */
[----:B------:R1:W5:Y:S04]  /*03a0*/  @P1 LDG.E.EL R26, desc[UR6][R2.64] ;  /* 0x00000006021a1981 */ /* 0x000368000c2e1900 */
[----:B------:R-:W5:Y:S01]  /*03b0*/  @P0 LDG.E.EL R25, desc[UR6][R16.64] ;  /* 0x0000000610190981 */ /* 0x000f62000c2e1900 */
[----:B------:R-:W1:Y:S01]  /*03c0*/  S2R R27, SR_TID.X ;  /* 0x00000000001b7919 */ /* 0x000e620000002100 */
[----:B------:R-:W1:Y:S01]  /*03d0*/  S2UR UR5, SR_CgaCtaId ;  /* 0x00000000000579c3 */ /* 0x000e620000008800 */
[----:B------:R-:W-:Y:S01]  /*03e0*/  UMOV UR4, 0x400 ;  /* 0x0000040000047882 */ /* 0x000fe20000000000 */
[----:B-1----:R-:W-:Y:S01]  /*03f0*/  IMAD.SHL.U32 R4, R27, 0x40, RZ ;  /* 0x000000401b047824 */ /* 0x002fe200078e00ff */
[----:B------:R-:W-:-:S04]  /*0400*/  SHF.R.U32.HI R5, RZ, 0x4, R27 ;  /* 0x00000004ff057819 */ /* 0x000fc8000001161b */
[----:B------:R-:W-:Y:S02]  /*0410*/  SGXT.U32 R5, R5, 0x3 ;  /* 0x000000030505781a */ /* 0x000fe40000000000 */
[----:B------:R-:W-:Y:S01]  /*0420*/  LOP3.LUT R4, R4, 0x3c0, RZ, 0xc0, !PT ;  /* 0x000003c004047812 */ /* 0x000fe200078ec0ff */
[----:B0-----:R-:W-:-:S03]  /*0430*/  UPRMT UR4, UR5, 0x654, UR4 ;  /* 0x0000065405047896 */ /* 0x001fc60008000004 */
[----:B------:R-:W-:-:S04]  /*0440*/  LOP3.LUT R5, R4, R5, RZ, 0xfc, !PT ;  /* 0x0000000504057212 */ /* 0x000fc800078efcff */
[----:B------:R-:W-:-:S04]  /*0450*/  LEA.HI R5, R4, R5, RZ, 0x1c ;  /* 0x0000000504057211 */ /* 0x000fc800078fe0ff */
[----:B------:R-:W-:Y:S01]  /*0460*/  LEA R13, R5, UR4, 0x2 ;  /* 0x00000004050d7c11 */ /* 0x000fe2000f8e10ff */
[----:B------:R-:W-:Y:S01]  /*0470*/  IMAD.SHL.U32 R8, R27, 0x4, RZ ;  /* 0x000000041b087824 */ /* 0x000fe200078e00ff */
[----:B------:R-:W-:-:S04]  /*0480*/  SHF.R.U32.HI R2, RZ, 0x2, R27 ;  /* 0x00000002ff027819 */ /* 0x000fc8000001161b */
[----:B------:R-:W-:Y:S02]  /*0490*/  LOP3.LUT R8, R8, 0x1fc, RZ, 0xc0, !PT ;  /* 0x000001fc08087812 */ /* 0x000fe400078ec0ff */
[----:B------:R-:W-:-:S05]  /*04a0*/  LOP3.LUT R3, R2, 0x1c, RZ, 0xc0, !PT ;  /* 0x0000001c02037812 */ /* 0x000fca00078ec0ff */
[----:B------:R-:W-:-:S05]  /*04b0*/  IMAD.IADD R3, R8, 0x1, R3 ;  /* 0x0000000108037824 */ /* 0x000fca00078e0203 */
[----:B------:R-:W-:Y:S01]  /*04c0*/  LEA R4, R3, UR4, 0x2 ;  /* 0x0000000403047c11 */ /* 0x000fe2000f8e10ff */
[----:B------:R-:W-:Y:S01]  /*04d0*/  IMAD.SHL.U32 R18, R18, 0x4, RZ ;  /* 0x0000000412127824 */ /* 0x000fe200078e00ff */
[----:B------:R-:W0:Y:S04]  /*04e0*/  LDC.64 R2, c[0x0][0x218] ;  /* 0x00008600ff027b82 */ /* 0x000e280000000a00 */
[----:B------:R-:W-:-:S05]  /*04f0*/  LOP3.LUT R18, R19, 0x3c, R18, 0xf8, !PT ;  /* 0x0000003c13127812 */ /* 0x000fca00078ef812 */
[----:B------:R-:W-:-:S05]  /*0500*/  IMAD.HI R9, R18, 0x66666667, RZ ;  /* 0x6666666712097827 */ /* 0x000fca00078e02ff */
[----:B------:R-:W-:-:S04]  /*0510*/  SHF.R.U32.HI R10, RZ, 0x1f, R9 ;  /* 0x0000001fff0a7819 */ /* 0x000fc80000011609 */
[----:B------:R-:W-:Y:S02]  /*0520*/  LEA.HI.SX32 R11, R9, R10, 0x19 ;  /* 0x0000000a090b7211 */ /* 0x000fe400078fcaff */
[----:B------:R-:W-:Y:S02]  /*0530*/  LOP3.LUT R10, R8, 0x200, RZ, 0xfc, !PT ;  /* 0x00000200080a7812 */ /* 0x000fe400078efcff */
[----:B------:R-:W-:Y:S01]  /*0540*/  ISETP.GE.AND P0, PT, R18, 0x19000, PT ;  /* 0x000190001200780c */ /* 0x000fe20003f06270 */
[----:B------:R-:W-:Y:S01]  /*0550*/  IMAD R18, R11, -0x140, R18 ;  /* 0xfffffec00b127824 */ /* 0x000fe200078e0212 */
[----:B------:R-:W-:Y:S02]  /*0560*/  LOP3.LUT R9, R15, R0, RZ, 0xfc, !PT ;  /* 0x000000000f097212 */ /* 0x000fe400078efcff */
[----:B------:R-:W-:Y:S02]  /*0570*/  LOP3.LUT R0, R15, 0x8, R0, 0xfe, !PT ;  /* 0x000000080f007812 */ /* 0x000fe400078efe00 */
[----:B------:R-:W-:Y:S01]  /*0580*/  SHF.R.U32.HI R10, RZ, 0x4, R10 ;  /* 0x00000004ff0a7819 */ /* 0x000fe2000001160a */
[----:B------:R-:W-:Y:S01]  /*0590*/  IMAD R18, R11, 0xb40, R18 ;  /* 0x00000b400b127824 */ /* 0x000fe200078e0212 */
[----:B------:R-:W-:-:S02]  /*05a0*/  ISETP.LT.AND P1, PT, R9, 0x9, !P0 ;  /* 0x000000090900780c */ /* 0x000fc40004721270 */
[----:B------:R-:W-:Y:S02]  /*05b0*/  ISETP.LT.AND P0, PT, R0, 0x9, !P0 ;  /* 0x000000090000780c */ /* 0x000fe40004701270 */
[----:B------:R-:W-:Y:S01]  /*05c0*/  LOP3.LUT R11, R10, 0x3c, RZ, 0xc0, !PT ;  /* 0x0000003c0a0b7812 */ /* 0x000fe200078ec0ff */
[----:B------:R-:W-:-:S04]  /*05d0*/  IMAD R9, R9, 0x140, R18 ;  /* 0x0000014009097824 */ /* 0x000fc800078e0212 */
[----:B------:R-:W-:Y:S02]  /*05e0*/  IMAD.IADD R11, R8, 0x1, R11 ;  /* 0x00000001080b7824 */ /* 0x000fe400078e020b */
[----:B0-----:R-:W-:-:S03]  /*05f0*/  IMAD.WIDE R8, R9, 0x4, R2 ;  /* 0x0000000409087825 */ /* 0x001fc600078e0202 */
[----:B------:R-:W-:Y:S01]  /*0600*/  LEA R11, R11, UR4, 0x2 ;  /* 0x000000040b0b7c11 */ /* 0x000fe2000f8e10ff */
[----:B--2---:R-:W-:Y:S04]  /*0610*/  STS [R13+0x20], R14 ;  /* 0x0000200e0d007388 */ /* 0x004fe80000000800 */
[----:B---3--:R-:W-:Y:S04]  /*0620*/  STS [R13+0x40], R20 ;  /* 0x000040140d007388 */ /* 0x008fe80000000800 */
[----:B----4-:R-:W-:Y:S04]  /*0630*/  STS [R13+0x60], R21 ;  /* 0x000060150d007388 */ /* 0x010fe80000000800 */
[----:B-----5:R-:W-:Y:S04]  /*0640*/  STS [R13+0x80], R22 ;  /* 0x000080160d007388 */ /* 0x020fe80000000800 */
[----:B------:R-:W-:Y:S04]  /*0650*/  STS [R13+0xa0], R24 ;  /* 0x0000a0180d007388 */ /* 0x000fe80000000800 */
[----:B------:R-:W-:Y:S04]  /*0660*/  STS [R13+0xc0], R23 ;  /* 0x0000c0170d007388 */ /* 0x000fe80000000800 */
[----:B------:R-:W-:Y:S04]  /*0670*/  STS [R13], R26 ;  /* 0x0000001a0d007388 */ /* 0x000fe80000000800 */
[----:B------:R-:W-:Y:S01]  /*0680*/  STS [R13+0xe0], R25 ;  /* 0x0000e0190d007388 */ /* 0x000fe20000000800 */
[----:B------:R-:W-:Y:S06]  /*0690*/  BAR.SYNC.DEFER_BLOCKING 0x0 ;  /* 0x0000000000007b1d */ /* 0x000fec0000010000 */
[----:B------:R-:W0:Y:S04]  /*06a0*/  LDS.128 R4, [R4] ;  /* 0x0000000004047984 */ /* 0x000e280000000c00 */
[----:B0-----:R0:W-:Y:S02]  /*06b0*/  @P1 STG.E.128 desc[UR6][R8.64], R4 ;  /* 0x0000000408001986 */ /* 0x0011e4000c101d06 */
[----:B0-----:R-:W-:Y:S05]  /*06c0*/  @!P0 EXIT ;  /* 0x000000000000894d */ /* 0x001fea0003800000 */
[----:B0-----:R-:W0:Y:S01]  /*06d0*/  LDS.128 R8, [R11+0x800] ;  /* 0x000800000b087984 */ /* 0x001e220000000c00 */
[----:B------:R-:W-:-:S04]  /*06e0*/  IMAD R5, R0, 0x140, R18 ;  /* 0x0000014000057824 */ /* 0x000fc800078e0212 */
[----:B------:R-:W-:-:S05]  /*06f0*/  IMAD.WIDE R2, R5, 0x4, R2 ;  /* 0x0000000405027825 */ /* 0x000fca00078e0202 */
[----:B0-----:R-:W-:Y:S01]  /*0700*/  STG.E.128 desc[UR6][R2.64], R8 ;  /* 0x0000000802007986 */ /* 0x001fe2000c101d06 */
[----:B------:R-:W-:Y:S05]  /*0710*/  EXIT ;  /* 0x000000000000794d */ /* 0x000fea0003800000 */
.L_x_0:
[----:B------:R-:W-:-:S00]  /*0720*/  BRA `(.L_x_0) ;  /* 0xfffffffc00fc7947 */ /* 0x000fc0000383ffff */
[----:B------:R-:W-:-:S00]  /*0730*/  NOP ;  /* 0x0000000000007918 */ /* 0x000fc00000000000 */
        /* <DEDUP_REMOVED lines=12> */
.L_x_1:


//--------------------- .nv.shared.triton_poi_fused_5 --------------------------
	.section	.nv.shared.triton_poi_fused_5,"aw",@nobits
	.sectionflags	@""
	.align	16
	.zero		1024


//--------------------- .nv.constant0.triton_poi_fused_5 --------------------------
	.section	.nv.constant0.triton_poi_fused_5,"a",@progbits
	.sectionflags	@""
	.align	4
.nv.constant0.triton_poi_fused_5:
	.zero		552
